//
// Generated by NVIDIA NVVM Compiler
//
// Compiler Build ID: CL-36424714
// Cuda compilation tools, release 13.0, V13.0.88
// Based on NVVM 20.0.0
//

.version 9.0
.target sm_100
.address_size 64

	// .globl	mydwconv_kernel0
// _ZZ16mydwconv_kernel0E18PaddedInput_shared has been demoted
// _ZZ16mydwconv_kernel0E13kernel_shared has been demoted

.visible .entry mydwconv_kernel0(
	.param .u64 .ptr .align 1 mydwconv_kernel0_param_0,
	.param .u64 .ptr .align 1 mydwconv_kernel0_param_1,
	.param .u64 .ptr .align 1 mydwconv_kernel0_param_2
)
.maxntid 56
{
	.reg .pred 	%p<15>;
	.reg .b16 	%rs<4>;
	.reg .b32 	%r<48>;
	.reg .b32 	%f<349>;
	.reg .b64 	%rd<19>;
	// demoted variable
	.shared .align 4 .b8 _ZZ16mydwconv_kernel0E18PaddedInput_shared[3584];
	// demoted variable
	.shared .align 4 .b8 _ZZ16mydwconv_kernel0E13kernel_shared[32];
	ld.param.u64 	%rd7, [mydwconv_kernel0_param_1];
	cvta.to.global.u64 	%rd8, %rd7;
	mov.u32 	%r15, %ctaid.x;
	mul.hi.u32 	%r16, %r15, -1840700269;
	shr.u32 	%r17, %r16, 4;
	mul.lo.s32 	%r18, %r17, 28;
	sub.s32 	%r1, %r15, %r18;
	mov.u32 	%r2, %tid.x;
	add.s32 	%r19, %r2, -28;
	setp.lt.u32 	%p4, %r2, 28;
	selp.b32 	%r3, %r2, %r19, %p4;
	shr.u32 	%r20, %r16, 8;
	mul.lo.s32 	%r4, %r20, 401408;
	mul.lo.s32 	%r21, %r20, 448;
	sub.s32 	%r22, %r15, %r21;
	cvt.u16.u32 	%rs1, %r22;
	mul.hi.u16 	%rs2, %rs1, 2341;
	mul.wide.u16 	%r5, %rs2, 6272;
	setp.gt.u32 	%p5, %r2, 27;
	selp.b32 	%r23, 784, 0, %p5;
	mul.lo.s16 	%rs3, %rs2, 72;
	cvt.u32.u16 	%r24, %rs3;
	shl.b32 	%r25, %r2, 2;
	mov.u32 	%r26, _ZZ16mydwconv_kernel0E13kernel_shared;
	add.s32 	%r6, %r26, %r25;
	mov.u32 	%r27, _ZZ16mydwconv_kernel0E18PaddedInput_shared;
	add.s32 	%r7, %r27, %r25;
	selp.b32 	%r28, 1680, 0, %p5;
	add.s32 	%r8, %r7, %r28;
	mad.lo.s32 	%r29, %r2, 9, %r24;
	mul.wide.u32 	%rd9, %r29, 4;
	add.s64 	%rd10, %rd9, %rd8;
	add.s64 	%rd18, %rd10, 8;
	add.s32 	%r30, %r3, %r23;
	add.s32 	%r31, %r30, %r4;
	add.s32 	%r32, %r31, %r5;
	mad.lo.s32 	%r33, %r15, 28, %r32;
	mul.lo.s32 	%r34, %r17, 784;
	sub.s32 	%r46, %r33, %r34;
	mov.f32 	%f285, 0f00000000;
	mov.b32 	%r47, -3;
	mov.f32 	%f286, %f285;
	mov.f32 	%f287, %f285;
	mov.f32 	%f288, %f285;
	mov.f32 	%f289, %f285;
	mov.f32 	%f290, %f285;
	mov.f32 	%f291, %f285;
	mov.f32 	%f292, %f285;
	mov.f32 	%f293, %f285;
	mov.f32 	%f294, %f285;
	mov.f32 	%f295, %f285;
	mov.f32 	%f296, %f285;
	mov.f32 	%f297, %f285;
	mov.f32 	%f298, %f285;
	mov.f32 	%f299, %f285;
	mov.f32 	%f300, %f285;
$L__BB0_1:
	ld.param.u64 	%rd16, [mydwconv_kernel0_param_0];
	setp.eq.s32 	%p6, %r3, 0;
	add.s32 	%r36, %r47, 3;
	or.b32  	%r37, %r36, %r1;
	setp.eq.s32 	%p7, %r37, 0;
	sub.s32 	%r38, 29, %r1;
	setp.ge.u32 	%p8, %r36, %r38;
	or.pred  	%p1, %p7, %p8;
	add.s32 	%r39, %r46, -29;
	bar.sync 	0;
	or.pred  	%p2, %p1, %p6;
	cvta.to.global.u64 	%rd11, %rd16;
	mul.wide.s32 	%rd12, %r39, 4;
	add.s64 	%rd3, %rd11, %rd12;
	mov.f32 	%f301, 0f00000000;
	@%p2 bra 	$L__BB0_3;
	ld.global.nc.f32 	%f301, [%rd3];
$L__BB0_3:
	st.shared.f32 	[%r7], %f301;
	mov.f32 	%f302, 0f00000000;
	@%p2 bra 	$L__BB0_5;
	ld.global.nc.f32 	%f302, [%rd3+6272];
$L__BB0_5:
	st.shared.f32 	[%r7+224], %f302;
	mov.f32 	%f303, 0f00000000;
	@%p2 bra 	$L__BB0_7;
	ld.global.nc.f32 	%f303, [%rd3+12544];
$L__BB0_7:
	st.shared.f32 	[%r7+448], %f303;
	mov.f32 	%f304, 0f00000000;
	@%p2 bra 	$L__BB0_9;
	ld.global.nc.f32 	%f304, [%rd3+18816];
$L__BB0_9:
	st.shared.f32 	[%r7+672], %f304;
	mov.f32 	%f305, 0f00000000;
	@%p2 bra 	$L__BB0_11;
	ld.global.nc.f32 	%f305, [%rd3+401408];
$L__BB0_11:
	st.shared.f32 	[%r7+896], %f305;
	mov.f32 	%f306, 0f00000000;
	@%p2 bra 	$L__BB0_13;
	ld.global.nc.f32 	%f306, [%rd3+407680];
$L__BB0_13:
	st.shared.f32 	[%r7+1120], %f306;
	mov.f32 	%f307, 0f00000000;
	@%p2 bra 	$L__BB0_15;
	ld.global.nc.f32 	%f307, [%rd3+413952];
$L__BB0_15:
	st.shared.f32 	[%r7+1344], %f307;
	mov.f32 	%f308, 0f00000000;
	@%p2 bra 	$L__BB0_17;
	ld.global.nc.f32 	%f308, [%rd3+420224];
$L__BB0_17:
	st.shared.f32 	[%r7+1568], %f308;
	mov.f32 	%f309, 0f00000000;
	@%p2 bra 	$L__BB0_19;
	ld.global.nc.f32 	%f309, [%rd3+802816];
$L__BB0_19:
	st.shared.f32 	[%r7+1792], %f309;
	mov.f32 	%f310, 0f00000000;
	@%p2 bra 	$L__BB0_21;
	ld.global.nc.f32 	%f310, [%rd3+809088];
$L__BB0_21:
	st.shared.f32 	[%r7+2016], %f310;
	mov.f32 	%f311, 0f00000000;
	@%p2 bra 	$L__BB0_23;
	ld.global.nc.f32 	%f311, [%rd3+815360];
$L__BB0_23:
	st.shared.f32 	[%r7+2240], %f311;
	mov.f32 	%f312, 0f00000000;
	@%p2 bra 	$L__BB0_25;
	ld.global.nc.f32 	%f312, [%rd3+821632];
$L__BB0_25:
	st.shared.f32 	[%r7+2464], %f312;
	mov.f32 	%f313, 0f00000000;
	@%p2 bra 	$L__BB0_27;
	ld.global.nc.f32 	%f313, [%rd3+1204224];
$L__BB0_27:
	st.shared.f32 	[%r7+2688], %f313;
	mov.f32 	%f314, 0f00000000;
	@%p2 bra 	$L__BB0_29;
	ld.global.nc.f32 	%f314, [%rd3+1210496];
$L__BB0_29:
	st.shared.f32 	[%r7+2912], %f314;
	mov.f32 	%f315, 0f00000000;
	@%p2 bra 	$L__BB0_31;
	ld.global.nc.f32 	%f315, [%rd3+1216768];
$L__BB0_31:
	st.shared.f32 	[%r7+3136], %f315;
	mov.f32 	%f316, 0f00000000;
	@%p2 bra 	$L__BB0_33;
	ld.global.nc.f32 	%f316, [%rd3+1223040];
$L__BB0_33:
	setp.gt.u32 	%p9, %r2, 7;
	st.shared.f32 	[%r7+3360], %f316;
	@%p9 bra 	$L__BB0_35;
	ld.global.nc.f32 	%f178, [%rd18+-8];
	st.shared.f32 	[%r6], %f178;
$L__BB0_35:
	bar.sync 	0;
	ld.shared.f32 	%f180, [%r8];
	ld.shared.f32 	%f181, [_ZZ16mydwconv_kernel0E13kernel_shared];
	fma.rn.f32 	%f49, %f180, %f181, %f300;
	ld.shared.f32 	%f182, [%r8+448];
	ld.shared.f32 	%f183, [_ZZ16mydwconv_kernel0E13kernel_shared+16];
	fma.rn.f32 	%f50, %f182, %f183, %f292;
	ld.shared.f32 	%f184, [%r8+112];
	ld.shared.f32 	%f185, [_ZZ16mydwconv_kernel0E13kernel_shared+4];
	fma.rn.f32 	%f51, %f184, %f185, %f299;
	ld.shared.f32 	%f186, [%r8+560];
	ld.shared.f32 	%f187, [_ZZ16mydwconv_kernel0E13kernel_shared+20];
	fma.rn.f32 	%f52, %f186, %f187, %f291;
	ld.shared.f32 	%f188, [%r8+224];
	ld.shared.f32 	%f189, [_ZZ16mydwconv_kernel0E13kernel_shared+8];
	fma.rn.f32 	%f53, %f188, %f189, %f298;
	ld.shared.f32 	%f190, [%r8+672];
	ld.shared.f32 	%f191, [_ZZ16mydwconv_kernel0E13kernel_shared+24];
	fma.rn.f32 	%f54, %f190, %f191, %f290;
	ld.shared.f32 	%f192, [%r8+336];
	ld.shared.f32 	%f193, [_ZZ16mydwconv_kernel0E13kernel_shared+12];
	fma.rn.f32 	%f55, %f192, %f193, %f297;
	ld.shared.f32 	%f194, [%r8+784];
	ld.shared.f32 	%f195, [_ZZ16mydwconv_kernel0E13kernel_shared+28];
	fma.rn.f32 	%f56, %f194, %f195, %f289;
	ld.shared.f32 	%f196, [%r8+896];
	fma.rn.f32 	%f57, %f196, %f181, %f296;
	ld.shared.f32 	%f197, [%r8+1344];
	fma.rn.f32 	%f58, %f197, %f183, %f288;
	ld.shared.f32 	%f198, [%r8+1008];
	fma.rn.f32 	%f59, %f198, %f185, %f295;
	ld.shared.f32 	%f199, [%r8+1456];
	fma.rn.f32 	%f60, %f199, %f187, %f287;
	ld.shared.f32 	%f200, [%r8+1120];
	fma.rn.f32 	%f61, %f200, %f189, %f294;
	ld.shared.f32 	%f201, [%r8+1568];
	fma.rn.f32 	%f62, %f201, %f191, %f286;
	ld.shared.f32 	%f202, [%r8+1232];
	fma.rn.f32 	%f63, %f202, %f193, %f293;
	ld.shared.f32 	%f203, [%r8+1680];
	fma.rn.f32 	%f64, %f203, %f195, %f285;
	bar.sync 	0;
	mov.f32 	%f317, 0f00000000;
	@%p1 bra 	$L__BB0_37;
	ld.global.nc.f32 	%f317, [%rd3+4];
$L__BB0_37:
	st.shared.f32 	[%r7], %f317;
	mov.f32 	%f318, 0f00000000;
	@%p1 bra 	$L__BB0_39;
	ld.global.nc.f32 	%f318, [%rd3+6276];
$L__BB0_39:
	st.shared.f32 	[%r7+224], %f318;
	mov.f32 	%f319, 0f00000000;
	@%p1 bra 	$L__BB0_41;
	ld.global.nc.f32 	%f319, [%rd3+12548];
$L__BB0_41:
	st.shared.f32 	[%r7+448], %f319;
	mov.f32 	%f320, 0f00000000;
	@%p1 bra 	$L__BB0_43;
	ld.global.nc.f32 	%f320, [%rd3+18820];
$L__BB0_43:
	st.shared.f32 	[%r7+672], %f320;
	mov.f32 	%f321, 0f00000000;
	@%p1 bra 	$L__BB0_45;
	ld.global.nc.f32 	%f321, [%rd3+401412];
$L__BB0_45:
	st.shared.f32 	[%r7+896], %f321;
	mov.f32 	%f322, 0f00000000;
	@%p1 bra 	$L__BB0_47;
	ld.global.nc.f32 	%f322, [%rd3+407684];
$L__BB0_47:
	st.shared.f32 	[%r7+1120], %f322;
	mov.f32 	%f323, 0f00000000;
	@%p1 bra 	$L__BB0_49;
	ld.global.nc.f32 	%f323, [%rd3+413956];
$L__BB0_49:
	st.shared.f32 	[%r7+1344], %f323;
	mov.f32 	%f324, 0f00000000;
	@%p1 bra 	$L__BB0_51;
	ld.global.nc.f32 	%f324, [%rd3+420228];
$L__BB0_51:
	st.shared.f32 	[%r7+1568], %f324;
	mov.f32 	%f325, 0f00000000;
	@%p1 bra 	$L__BB0_53;
	ld.global.nc.f32 	%f325, [%rd3+802820];
$L__BB0_53:
	st.shared.f32 	[%r7+1792], %f325;
	mov.f32 	%f326, 0f00000000;
	@%p1 bra 	$L__BB0_55;
	ld.global.nc.f32 	%f326, [%rd3+809092];
$L__BB0_55:
	st.shared.f32 	[%r7+2016], %f326;
	mov.f32 	%f327, 0f00000000;
	@%p1 bra 	$L__BB0_57;
	ld.global.nc.f32 	%f327, [%rd3+815364];
$L__BB0_57:
	st.shared.f32 	[%r7+2240], %f327;
	mov.f32 	%f328, 0f00000000;
	@%p1 bra 	$L__BB0_59;
	ld.global.nc.f32 	%f328, [%rd3+821636];
$L__BB0_59:
	st.shared.f32 	[%r7+2464], %f328;
	mov.f32 	%f329, 0f00000000;
	@%p1 bra 	$L__BB0_61;
	ld.global.nc.f32 	%f329, [%rd3+1204228];
$L__BB0_61:
	st.shared.f32 	[%r7+2688], %f329;
	mov.f32 	%f330, 0f00000000;
	@%p1 bra 	$L__BB0_63;
	ld.global.nc.f32 	%f330, [%rd3+1210500];
$L__BB0_63:
	st.shared.f32 	[%r7+2912], %f330;
	mov.f32 	%f331, 0f00000000;
	@%p1 bra 	$L__BB0_65;
	ld.global.nc.f32 	%f331, [%rd3+1216772];
$L__BB0_65:
	st.shared.f32 	[%r7+3136], %f331;
	mov.f32 	%f332, 0f00000000;
	@%p1 bra 	$L__BB0_67;
	ld.global.nc.f32 	%f332, [%rd3+1223044];
$L__BB0_67:
	st.shared.f32 	[%r7+3360], %f332;
	@%p9 bra 	$L__BB0_69;
	ld.global.nc.f32 	%f219, [%rd18+-4];
	st.shared.f32 	[%r6], %f219;
$L__BB0_69:
	setp.gt.u32 	%p11, %r3, 26;
	bar.sync 	0;
	ld.shared.f32 	%f221, [%r8];
	ld.shared.f32 	%f222, [_ZZ16mydwconv_kernel0E13kernel_shared];
	fma.rn.f32 	%f97, %f221, %f222, %f49;
	ld.shared.f32 	%f223, [%r8+448];
	ld.shared.f32 	%f224, [_ZZ16mydwconv_kernel0E13kernel_shared+16];
	fma.rn.f32 	%f98, %f223, %f224, %f50;
	ld.shared.f32 	%f225, [%r8+112];
	ld.shared.f32 	%f226, [_ZZ16mydwconv_kernel0E13kernel_shared+4];
	fma.rn.f32 	%f99, %f225, %f226, %f51;
	ld.shared.f32 	%f227, [%r8+560];
	ld.shared.f32 	%f228, [_ZZ16mydwconv_kernel0E13kernel_shared+20];
	fma.rn.f32 	%f100, %f227, %f228, %f52;
	ld.shared.f32 	%f229, [%r8+224];
	ld.shared.f32 	%f230, [_ZZ16mydwconv_kernel0E13kernel_shared+8];
	fma.rn.f32 	%f101, %f229, %f230, %f53;
	ld.shared.f32 	%f231, [%r8+672];
	ld.shared.f32 	%f232, [_ZZ16mydwconv_kernel0E13kernel_shared+24];
	fma.rn.f32 	%f102, %f231, %f232, %f54;
	ld.shared.f32 	%f233, [%r8+336];
	ld.shared.f32 	%f234, [_ZZ16mydwconv_kernel0E13kernel_shared+12];
	fma.rn.f32 	%f103, %f233, %f234, %f55;
	ld.shared.f32 	%f235, [%r8+784];
	ld.shared.f32 	%f236, [_ZZ16mydwconv_kernel0E13kernel_shared+28];
	fma.rn.f32 	%f104, %f235, %f236, %f56;
	ld.shared.f32 	%f237, [%r8+896];
	fma.rn.f32 	%f105, %f237, %f222, %f57;
	ld.shared.f32 	%f238, [%r8+1344];
	fma.rn.f32 	%f106, %f238, %f224, %f58;
	ld.shared.f32 	%f239, [%r8+1008];
	fma.rn.f32 	%f107, %f239, %f226, %f59;
	ld.shared.f32 	%f240, [%r8+1456];
	fma.rn.f32 	%f108, %f240, %f228, %f60;
	ld.shared.f32 	%f241, [%r8+1120];
	fma.rn.f32 	%f109, %f241, %f230, %f61;
	ld.shared.f32 	%f242, [%r8+1568];
	fma.rn.f32 	%f110, %f242, %f232, %f62;
	ld.shared.f32 	%f243, [%r8+1232];
	fma.rn.f32 	%f111, %f243, %f234, %f63;
	ld.shared.f32 	%f244, [%r8+1680];
	fma.rn.f32 	%f112, %f244, %f236, %f64;
	bar.sync 	0;
	or.pred  	%p3, %p1, %p11;
	mov.f32 	%f333, 0f00000000;
	@%p3 bra 	$L__BB0_71;
	ld.global.nc.f32 	%f333, [%rd3+8];
$L__BB0_71:
	st.shared.f32 	[%r7], %f333;
	mov.f32 	%f334, 0f00000000;
	@%p3 bra 	$L__BB0_73;
	ld.global.nc.f32 	%f334, [%rd3+6280];
$L__BB0_73:
	st.shared.f32 	[%r7+224], %f334;
	mov.f32 	%f335, 0f00000000;
	@%p3 bra 	$L__BB0_75;
	ld.global.nc.f32 	%f335, [%rd3+12552];
$L__BB0_75:
	st.shared.f32 	[%r7+448], %f335;
	mov.f32 	%f336, 0f00000000;
	@%p3 bra 	$L__BB0_77;
	ld.global.nc.f32 	%f336, [%rd3+18824];
$L__BB0_77:
	st.shared.f32 	[%r7+672], %f336;
	mov.f32 	%f337, 0f00000000;
	@%p3 bra 	$L__BB0_79;
	ld.global.nc.f32 	%f337, [%rd3+401416];
$L__BB0_79:
	st.shared.f32 	[%r7+896], %f337;
	mov.f32 	%f338, 0f00000000;
	@%p3 bra 	$L__BB0_81;
	ld.global.nc.f32 	%f338, [%rd3+407688];
$L__BB0_81:
	st.shared.f32 	[%r7+1120], %f338;
	mov.f32 	%f339, 0f00000000;
	@%p3 bra 	$L__BB0_83;
	ld.global.nc.f32 	%f339, [%rd3+413960];
$L__BB0_83:
	st.shared.f32 	[%r7+1344], %f339;
	mov.f32 	%f340, 0f00000000;
	@%p3 bra 	$L__BB0_85;
	ld.global.nc.f32 	%f340, [%rd3+420232];
$L__BB0_85:
	st.shared.f32 	[%r7+1568], %f340;
	mov.f32 	%f341, 0f00000000;
	@%p3 bra 	$L__BB0_87;
	ld.global.nc.f32 	%f341, [%rd3+802824];
$L__BB0_87:
	st.shared.f32 	[%r7+1792], %f341;
	mov.f32 	%f342, 0f00000000;
	@%p3 bra 	$L__BB0_89;
	ld.global.nc.f32 	%f342, [%rd3+809096];
$L__BB0_89:
	st.shared.f32 	[%r7+2016], %f342;
	mov.f32 	%f343, 0f00000000;
	@%p3 bra 	$L__BB0_91;
	ld.global.nc.f32 	%f343, [%rd3+815368];
$L__BB0_91:
	st.shared.f32 	[%r7+2240], %f343;
	mov.f32 	%f344, 0f00000000;
	@%p3 bra 	$L__BB0_93;
	ld.global.nc.f32 	%f344, [%rd3+821640];
$L__BB0_93:
	st.shared.f32 	[%r7+2464], %f344;
	mov.f32 	%f345, 0f00000000;
	@%p3 bra 	$L__BB0_95;
	ld.global.nc.f32 	%f345, [%rd3+1204232];
$L__BB0_95:
	st.shared.f32 	[%r7+2688], %f345;
	mov.f32 	%f346, 0f00000000;
	@%p3 bra 	$L__BB0_97;
	ld.global.nc.f32 	%f346, [%rd3+1210504];
$L__BB0_97:
	st.shared.f32 	[%r7+2912], %f346;
	mov.f32 	%f347, 0f00000000;
	@%p3 bra 	$L__BB0_99;
	ld.global.nc.f32 	%f347, [%rd3+1216776];
$L__BB0_99:
	st.shared.f32 	[%r7+3136], %f347;
	mov.f32 	%f348, 0f00000000;
	@%p3 bra 	$L__BB0_101;
	ld.global.nc.f32 	%f348, [%rd3+1223048];
$L__BB0_101:
	st.shared.f32 	[%r7+3360], %f348;
	@%p9 bra 	$L__BB0_103;
	ld.global.nc.f32 	%f260, [%rd18];
	st.shared.f32 	[%r6], %f260;
$L__BB0_103:
	bar.sync 	0;
	ld.shared.f32 	%f261, [%r8];
	ld.shared.f32 	%f262, [_ZZ16mydwconv_kernel0E13kernel_shared];
	fma.rn.f32 	%f300, %f261, %f262, %f97;
	ld.shared.f32 	%f263, [%r8+448];
	ld.shared.f32 	%f264, [_ZZ16mydwconv_kernel0E13kernel_shared+16];
	fma.rn.f32 	%f292, %f263, %f264, %f98;
	ld.shared.f32 	%f265, [%r8+112];
	ld.shared.f32 	%f266, [_ZZ16mydwconv_kernel0E13kernel_shared+4];
	fma.rn.f32 	%f299, %f265, %f266, %f99;
	ld.shared.f32 	%f267, [%r8+560];
	ld.shared.f32 	%f268, [_ZZ16mydwconv_kernel0E13kernel_shared+20];
	fma.rn.f32 	%f291, %f267, %f268, %f100;
	ld.shared.f32 	%f269, [%r8+224];
	ld.shared.f32 	%f270, [_ZZ16mydwconv_kernel0E13kernel_shared+8];
	fma.rn.f32 	%f298, %f269, %f270, %f101;
	ld.shared.f32 	%f271, [%r8+672];
	ld.shared.f32 	%f272, [_ZZ16mydwconv_kernel0E13kernel_shared+24];
	fma.rn.f32 	%f290, %f271, %f272, %f102;
	ld.shared.f32 	%f273, [%r8+336];
	ld.shared.f32 	%f274, [_ZZ16mydwconv_kernel0E13kernel_shared+12];
	fma.rn.f32 	%f297, %f273, %f274, %f103;
	ld.shared.f32 	%f275, [%r8+784];
	ld.shared.f32 	%f276, [_ZZ16mydwconv_kernel0E13kernel_shared+28];
	fma.rn.f32 	%f289, %f275, %f276, %f104;
	ld.shared.f32 	%f277, [%r8+896];
	fma.rn.f32 	%f296, %f277, %f262, %f105;
	ld.shared.f32 	%f278, [%r8+1344];
	fma.rn.f32 	%f288, %f278, %f264, %f106;
	ld.shared.f32 	%f279, [%r8+1008];
	fma.rn.f32 	%f295, %f279, %f266, %f107;
	ld.shared.f32 	%f280, [%r8+1456];
	fma.rn.f32 	%f287, %f280, %f268, %f108;
	ld.shared.f32 	%f281, [%r8+1120];
	fma.rn.f32 	%f294, %f281, %f270, %f109;
	ld.shared.f32 	%f282, [%r8+1568];
	fma.rn.f32 	%f286, %f282, %f272, %f110;
	ld.shared.f32 	%f283, [%r8+1232];
	fma.rn.f32 	%f293, %f283, %f274, %f111;
	ld.shared.f32 	%f284, [%r8+1680];
	fma.rn.f32 	%f285, %f284, %f276, %f112;
	add.s32 	%r47, %r47, 1;
	add.s64 	%rd18, %rd18, 12;
	add.s32 	%r46, %r46, 28;
	setp.ne.s32 	%p13, %r47, 0;
	@%p13 bra 	$L__BB0_1;
	ld.param.u64 	%rd17, [mydwconv_kernel0_param_2];
	setp.gt.u32 	%p14, %r2, 27;
	cvta.to.global.u64 	%rd13, %rd17;
	selp.b32 	%r41, 200704, 0, %p14;
	add.s32 	%r42, %r4, %r41;
	mad.lo.s32 	%r43, %r1, 28, %r42;
	add.s32 	%r44, %r43, %r3;
	add.s32 	%r45, %r44, %r5;
	mul.wide.u32 	%rd14, %r45, 4;
	add.s64 	%rd15, %rd13, %rd14;
	st.global.f32 	[%rd15], %f300;
	st.global.f32 	[%rd15+12544], %f292;
	st.global.f32 	[%rd15+3136], %f299;
	st.global.f32 	[%rd15+15680], %f291;
	st.global.f32 	[%rd15+6272], %f298;
	st.global.f32 	[%rd15+18816], %f290;
	st.global.f32 	[%rd15+9408], %f297;
	st.global.f32 	[%rd15+21952], %f289;
	st.global.f32 	[%rd15+401408], %f296;
	st.global.f32 	[%rd15+413952], %f288;
	st.global.f32 	[%rd15+404544], %f295;
	st.global.f32 	[%rd15+417088], %f287;
	st.global.f32 	[%rd15+407680], %f294;
	st.global.f32 	[%rd15+420224], %f286;
	st.global.f32 	[%rd15+410816], %f293;
	st.global.f32 	[%rd15+423360], %f285;
	ret;

}


// ===== COMPILED SASS (sm_100) =====

	.target	sm_100

	.elftype	@"ET_EXEC"


//--------------------- .note.nv.tkinfo           --------------------------
	.section	.note.nv.tkinfo,"",@"SHT_NOTE"
	.sectionflags	@"SHF_NOTE_NV_TKINFO"
	.tkinfo
        /*0018*/ 	.word	0x00000002
        /*0030*/ 	.string	""
        /*0030*/ 	.string	"ptxas"
        /*0030*/ 	.string	"Cuda compilation tools, release 13.0, V13.0.88"
        /*0030*/ 	.string	"Build cuda_13.0.r13.0/compiler.36424714_0"
        /*0030*/ 	.string	"-arch sm_100 -m 64 "



//--------------------- .note.nv.cuinfo           --------------------------
	.section	.note.nv.cuinfo,"",@"SHT_NOTE"
	.sectionflags	@"SHF_NOTE_NV_CUINFO"
        /*0018*/ 	.short	0x0002
        /*001a*/ 	.short	0x0064
        /*001c*/ 	.short	0x0082
	.zero		2


//--------------------- .nv.info                  --------------------------
	.section	.nv.info,"",@"SHT_CUDA_INFO"
	.align	4


	//----- nvinfo : EIATTR_REGCOUNT
	.align		4
        /*0000*/ 	.byte	0x04, 0x2f
        /*0002*/ 	.short	(.L_1 - .L_0)
	.align		4
.L_0:
        /*0004*/ 	.word	index@(mydwconv_kernel0)
        /*0008*/ 	.word	0x00000028


	//----- nvinfo : EIATTR_FRAME_SIZE
	.align		4
.L_1:
        /*000c*/ 	.byte	0x04, 0x11
        /*000e*/ 	.short	(.L_3 - .L_2)
	.align		4
.L_2:
        /*0010*/ 	.word	index@(mydwconv_kernel0)
        /*0014*/ 	.word	0x00000000


	//----- nvinfo : EIATTR_MIN_STACK_SIZE
	.align		4
.L_3:
        /*0018*/ 	.byte	0x04, 0x12
        /*001a*/ 	.short	(.L_5 - .L_4)
	.align		4
.L_4:
        /*001c*/ 	.word	index@(mydwconv_kernel0)
        /*0020*/ 	.word	0x00000000
.L_5:


//--------------------- .nv.compat                --------------------------
	.section	.nv.compat,"",@"SHT_CUDA_COMPAT_INFO"
	.align	4
        /*0000*/ 	.byte	0x02, 0x09, 0x00, 0x00, 0x02, 0x02, 0x01, 0x00, 0x02, 0x05, 0x05, 0x00, 0x03, 0x07, 0x01, 0x01
        /*0010*/ 	.byte	0x02, 0x03, 0x00, 0x00, 0x02, 0x06, 0x01, 0x00, 0x04, 0x0b, 0x08, 0x00, 0x09, 0x00, 0x00, 0x00
        /*0020*/ 	.byte	0x00, 0x00, 0x00, 0x00


//--------------------- .nv.info.mydwconv_kernel0 --------------------------
	.section	.nv.info.mydwconv_kernel0,"",@"SHT_CUDA_INFO"
	.sectionflags	@""
	.align	4


	//----- nvinfo : EIATTR_CUDA_API_VERSION
	.align		4
        /*0000*/ 	.byte	0x04, 0x37
        /*0002*/ 	.short	(.L_7 - .L_6)
.L_6:
        /*0004*/ 	.word	0x00000082


	//----- nvinfo : EIATTR_KPARAM_INFO
	.align		4
.L_7:
        /*0008*/ 	.byte	0x04, 0x17
        /*000a*/ 	.short	(.L_9 - .L_8)
.L_8:
        /*000c*/ 	.word	0x00000000
        /*0010*/ 	.short	0x0002
        /*0012*/ 	.short	0x0010
        /*0014*/ 	.byte	0x00, 0xf5, 0x21, 0x00


	//----- nvinfo : EIATTR_KPARAM_INFO
	.align		4
.L_9:
        /*0018*/ 	.byte	0x04, 0x17
        /*001a*/ 	.short	(.L_11 - .L_10)
.L_10:
        /*001c*/ 	.word	0x00000000
        /*0020*/ 	.short	0x0001
        /*0022*/ 	.short	0x0008
        /*0024*/ 	.byte	0x00, 0xf5, 0x21, 0x00


	//----- nvinfo : EIATTR_KPARAM_INFO
	.align		4
.L_11:
        /*0028*/ 	.byte	0x04, 0x17
        /*002a*/ 	.short	(.L_13 - .L_12)
.L_12:
        /*002c*/ 	.word	0x00000000
        /*0030*/ 	.short	0x0000
        /*0032*/ 	.short	0x0000
        /*0034*/ 	.byte	0x00, 0xf5, 0x21, 0x00


	//----- nvinfo : EIATTR_SPARSE_MMA_MASK
	.align		4
.L_13:
        /*0038*/ 	.byte	0x03, 0x50
        /*003a*/ 	.short	0x0000


	//----- nvinfo : EIATTR_MAXREG_COUNT
	.align		4
        /*003c*/ 	.byte	0x03, 0x1b
        /*003e*/ 	.short	0x00ff


	//----- nvinfo : EIATTR_NUM_BARRIERS
	.align		4
        /*0040*/ 	.byte	0x02, 0x4c
        /*0042*/ 	.byte	0x01
	.zero		1


	//----- nvinfo : EIATTR_MERCURY_ISA_VERSION
	.align		4
        /*0044*/ 	.byte	0x03, 0x5f
        /*0046*/ 	.short	0x0101


	//----- nvinfo : EIATTR_VRC_CTA_INIT_COUNT
	.align		4
        /*0048*/ 	.byte	0x02, 0x4a
	.zero		1
	.zero		1


	//----- nvinfo : EIATTR_EXIT_INSTR_OFFSETS
	.align		4
        /*004c*/ 	.byte	0x04, 0x1c
        /*004e*/ 	.short	(.L_15 - .L_14)


	//   ....[0]....
.L_14:
        /*0050*/ 	.word	0x000015d0


	//----- nvinfo : EIATTR_MAX_THREADS
	.align		4
.L_15:
        /*0054*/ 	.byte	0x04, 0x05
        /*0056*/ 	.short	(.L_17 - .L_16)
.L_16:
        /*0058*/ 	.word	0x00000038
        /*005c*/ 	.word	0x00000001
        /*0060*/ 	.word	0x00000001


	//----- nvinfo : EIATTR_CBANK_PARAM_SIZE
	.align		4
.L_17:
        /*0064*/ 	.byte	0x03, 0x19
        /*0066*/ 	.short	0x0018


	//----- nvinfo : EIATTR_PARAM_CBANK
	.align		4
        /*0068*/ 	.byte	0x04, 0x0a
        /*006a*/ 	.short	(.L_19 - .L_18)
	.align		4
.L_18:
        /*006c*/ 	.word	index@(.nv.constant0.mydwconv_kernel0)
        /*0070*/ 	.short	0x0380
        /*0072*/ 	.short	0x0018


	//----- nvinfo : EIATTR_SW_WAR
	.align		4
.L_19:
        /*0074*/ 	.byte	0x04, 0x36
        /*0076*/ 	.short	(.L_21 - .L_20)
.L_20:
        /*0078*/ 	.word	0x00000008
.L_21:


//--------------------- .nv.callgraph             --------------------------
	.section	.nv.callgraph,"",@"SHT_CUDA_CALLGRAPH"
	.align	4
	.sectionentsize	8
	.align		4
        /*0000*/ 	.word	0x00000000
	.align		4
        /*0004*/ 	.word	0xffffffff
	.align		4
        /*0008*/ 	.word	0x00000000
	.align		4
        /*000c*/ 	.word	0xfffffffe
	.align		4
        /*0010*/ 	.word	0x00000000
	.align		4
        /*0014*/ 	.word	0xfffffffd
	.align		4
        /*0018*/ 	.word	0x00000000
	.align		4
        /*001c*/ 	.word	0xfffffffc


//--------------------- .text.mydwconv_kernel0    --------------------------
	.section	.text.mydwconv_kernel0,"ax",@progbits
	.align	128
        .global         mydwconv_kernel0
        .type           mydwconv_kernel0,@function
        .size           mydwconv_kernel0,(.L_x_2 - mydwconv_kernel0)
        .other          mydwconv_kernel0,@"STO_CUDA_ENTRY STV_DEFAULT"
mydwconv_kernel0:
.text.mydwconv_kernel0:
[----:B------:R-:W-:Y:S01]  /*0000*/  LDC R1, c[0x0][0x37c] ;  /* 0x0000df00ff017b82 */ /* 0x000fe20000000800 */
[----:B------:R-:W0:Y:S07]  /*0010*/  S2R R13, SR_CTAID.X ;  /* 0x00000000000d7919 */ /* 0x000e2e0000002500 */
[----:B------:R-:W1:Y:S01]  /*0020*/  S2UR UR5, SR_CgaCtaId ;  /* 0x00000000000579c3 */ /* 0x000e620000008800 */
[----:B------:R-:W-:Y:S01]  /*0030*/  UMOV UR4, 0x400 ;  /* 0x0000040000047882 */ /* 0x000fe20000000000 */
[----:B------:R-:W-:Y:S01]  /*0040*/  HFMA2 R21, -RZ, RZ, 0, 0 ;  /* 0x00000000ff157431 */ /* 0x000fe200000001ff */
[----:B------:R-:W2:Y:S01]  /*0050*/  S2R R5, SR_TID.X ;  /* 0x0000000000057919 */ /* 0x000ea20000002100 */
[----:B------:R-:W-:-:S02]  /*0060*/  CS2R R32, SRZ ;  /* 0x0000000000207805 */ /* 0x000fc4000001ff00 */
[----:B------:R-:W-:Y:S02]  /*0070*/  CS2R R22, SRZ ;  /* 0x0000000000167805 */ /* 0x000fe4000001ff00 */
[----:B------:R-:W-:Y:S02]  /*0080*/  CS2R R30, SRZ ;  /* 0x00000000001e7805 */ /* 0x000fe4000001ff00 */
[----:B------:R-:W-:Y:S01]  /*0090*/  CS2R R26, SRZ ;  /* 0x00000000001a7805 */ /* 0x000fe2000001ff00 */
[----:B------:R-:W3:Y:S01]  /*00a0*/  LDC.64 R6, c[0x0][0x388] ;  /* 0x0000e200ff067b82 */ /* 0x000ee20000000a00 */
[----:B------:R-:W-:Y:S02]  /*00b0*/  CS2R R18, SRZ ;  /* 0x0000000000127805 */ /* 0x000fe4000001ff00 */
[----:B------:R-:W-:Y:S02]  /*00c0*/  CS2R R28, SRZ ;  /* 0x00000000001c7805 */ /* 0x000fe4000001ff00 */
[----:B------:R-:W-:Y:S01]  /*00d0*/  CS2R R24, SRZ ;  /* 0x0000000000187805 */ /* 0x000fe2000001ff00 */
[----:B------:R-:W-:Y:S01]  /*00e0*/  IMAD.MOV.U32 R12, RZ, RZ, RZ ;  /* 0x000000ffff0c7224 */ /* 0x000fe200078e00ff */
[----:B------:R-:W4:Y:S01]  /*00f0*/  LDCU.64 UR8, c[0x0][0x358] ;  /* 0x00006b00ff0877ac */ /* 0x000f220008000a00 */
[----:B-1----:R-:W-:-:S02]  /*0100*/  ULEA UR6, UR5, UR4, 0x18 ;  /* 0x0000000405067291 */ /* 0x002fc4000f8ec0ff */
[----:B------:R-:W-:-:S04]  /*0110*/  UIADD3 UR4, UPT, UPT, UR4, 0xe00, URZ ;  /* 0x00000e0004047890 */ /* 0x000fc8000fffe0ff */
[----:B------:R-:W-:Y:S01]  /*0120*/  ULEA UR4, UR5, UR4, 0x18 ;  /* 0x0000000405047291 */ /* 0x000fe2000f8ec0ff */
[----:B0-----:R-:W-:Y:S01]  /*0130*/  IMAD.HI.U32 R3, R13, -0x6db6db6d, RZ ;  /* 0x924924930d037827 */ /* 0x001fe200078e00ff */
[----:B--2---:R-:W-:-:S04]  /*0140*/  ISETP.GT.U32.AND P0, PT, R5, 0x1b, PT ;  /* 0x0000001b0500780c */ /* 0x004fc80003f04070 */
[----:B------:R-:W-:Y:S02]  /*0150*/  SHF.R.U32.HI R4, RZ, 0x8, R3 ;  /* 0x00000008ff047819 */ /* 0x000fe40000011603 */
[C---:B------:R-:W-:Y:S02]  /*0160*/  ISETP.GE.U32.AND P1, PT, R5.reuse, 0x1c, PT ;  /* 0x0000001c0500780c */ /* 0x040fe40003f26070 */
[C---:B------:R-:W-:Y:S01]  /*0170*/  IADD3 R2, PT, PT, R5.reuse, -0x1c, RZ ;  /* 0xffffffe405027810 */ /* 0x040fe20007ffe0ff */
[----:B------:R-:W-:Y:S01]  /*0180*/  IMAD R0, R4, -0x1c0, R13 ;  /* 0xfffffe4004007824 */ /* 0x000fe200078e020d */
[----:B------:R-:W-:Y:S02]  /*0190*/  SHF.R.U32.HI R16, RZ, 0x4, R3 ;  /* 0x00000004ff107819 */ /* 0x000fe40000011603 */
[----:B------:R-:W-:Y:S02]  /*01a0*/  SEL R2, R5, R2, !P1 ;  /* 0x0000000205027207 */ /* 0x000fe40004800000 */
[----:B------:R-:W-:-:S02]  /*01b0*/  LOP3.LUT R0, R0, 0xffff, RZ, 0xc0, !PT ;  /* 0x0000ffff00007812 */ /* 0x000fc400078ec0ff */
[----:B------:R-:W-:Y:S01]  /*01c0*/  IADD3 R9, PT, PT, R2, 0x310, RZ ;  /* 0x0000031002097810 */ /* 0x000fe20007ffe0ff */
[----:B------:R-:W-:Y:S02]  /*01d0*/  @!P0 IMAD.MOV R9, RZ, RZ, R2 ;  /* 0x000000ffff098224 */ /* 0x000fe400078e0202 */
[----:B------:R-:W-:Y:S02]  /*01e0*/  IMAD R0, R0, 0x925, RZ ;  /* 0x0000092500007824 */ /* 0x000fe400078e02ff */
[----:B------:R-:W-:Y:S01]  /*01f0*/  IMAD R2, R4, 0x62000, RZ ;  /* 0x0006200004027824 */ /* 0x000fe200078e02ff */
[----:B------:R-:W-:Y:S01]  /*0200*/  LEA R4, R5, UR6, 0x2 ;  /* 0x0000000605047c11 */ /* 0x000fe2000f8e10ff */
[----:B------:R-:W-:Y:S01]  /*0210*/  UMOV UR6, 0xfffffffd ;  /* 0xfffffffd00067882 */ /* 0x000fe20000000000 */
[----:B------:R-:W-:Y:S02]  /*0220*/  SHF.R.U32.HI R0, RZ, 0x10, R0 ;  /* 0x00000010ff007819 */ /* 0x000fe40000011600 */
[----:B------:R-:W-:-:S02]  /*0230*/  IADD3 R11, PT, PT, R2, R9, RZ ;  /* 0x00000009020b7210 */ /* 0x000fc40007ffe0ff */
[----:B------:R-:W-:Y:S02]  /*0240*/  PRMT R8, R0, 0x9910, RZ ;  /* 0x0000991000087816 */ /* 0x000fe400000000ff */
[----:B------:R-:W-:Y:S01]  /*0250*/  IADD3 R3, PT, PT, R4, 0x690, RZ ;  /* 0x0000069004037810 */ /* 0x000fe20007ffe0ff */
[----:B------:R-:W-:Y:S02]  /*0260*/  IMAD R11, R0, 0x1880, R11 ;  /* 0x00001880000b7824 */ /* 0x000fe400078e020b */
[----:B------:R-:W-:Y:S02]  /*0270*/  IMAD R8, R8, 0x48, RZ ;  /* 0x0000004808087824 */ /* 0x000fe400078e02ff */
[----:B------:R-:W-:Y:S02]  /*0280*/  IMAD R11, R13, 0x1c, R11 ;  /* 0x0000001c0d0b7824 */ /* 0x000fe400078e020b */
[----:B------:R-:W-:Y:S01]  /*0290*/  @!P0 IMAD.MOV R3, RZ, RZ, R4 ;  /* 0x000000ffff038224 */ /* 0x000fe200078e0204 */
[----:B------:R-:W-:Y:S01]  /*02a0*/  LOP3.LUT R8, R8, 0xffff, RZ, 0xc0, !PT ;  /* 0x0000ffff08087812 */ /* 0x000fe200078ec0ff */
[----:B------:R-:W-:-:S02]  /*02b0*/  IMAD R4, R16, -0x1c, R13 ;  /* 0xffffffe410047824 */ /* 0x000fc400078e020d */
[----:B------:R-:W-:Y:S02]  /*02c0*/  IMAD R16, R16, -0x310, R11 ;  /* 0xfffffcf010107824 */ /* 0x000fe400078e020b */
[C---:B------:R-:W-:Y:S01]  /*02d0*/  IMAD R9, R5.reuse, 0x9, R8 ;  /* 0x0000000905097824 */ /* 0x040fe200078e0208 */
[----:B------:R-:W-:-:S03]  /*02e0*/  LEA R5, R5, UR4, 0x2 ;  /* 0x0000000405057c11 */ /* 0x000fc6000f8e10ff */
[----:B---3--:R-:W-:-:S03]  /*02f0*/  IMAD.WIDE.U32 R6, R9, 0x4, R6 ;  /* 0x0000000409067825 */ /* 0x008fc600078e0006 */
[----:B------:R-:W-:-:S04]  /*0300*/  IADD3 R6, P1, PT, R6, 0x8, RZ ;  /* 0x0000000806067810 */ /* 0x000fc80007f3e0ff */
[----:B----4-:R-:W-:-:S09]  /*0310*/  IADD3.X R7, PT, PT, RZ, R7, RZ, P1, !PT ;  /* 0x00000007ff077210 */ /* 0x010fd20000ffe4ff */
.L_x_0:
[----:B------:R-:W0:Y:S01]  /*0320*/  S2R R8, SR_TID.X ;  /* 0x0000000000087919 */ /* 0x000e220000002100 */
[----:B------:R-:W1:Y:S01]  /*0330*/  S2UR UR5, SR_CgaCtaId ;  /* 0x00000000000579c3 */ /* 0x000e620000008800 */
[----:B------:R-:W-:Y:S01]  /*0340*/  UIADD3 UR4, UPT, UPT, UR6, 0x3, URZ ;  /* 0x0000000306047890 */ /* 0x000fe2000fffe0ff */
[C---:B------:R-:W-:Y:S02]  /*0350*/  IADD3 R10, PT, PT, -R4.reuse, 0x1d, RZ ;  /* 0x0000001d040a7810 */ /* 0x040fe40007ffe1ff */
[----:B------:R-:W-:Y:S02]  /*0360*/  CS2R R14, SRZ ;  /* 0x00000000000e7805 */ /* 0x000fe4000001ff00 */
[----:B------:R-:W-:Y:S02]  /*0370*/  CS2R R36, SRZ ;  /* 0x0000000000247805 */ /* 0x000fe4000001ff00 */
[----:B------:R-:W-:Y:S01]  /*0380*/  BAR.SYNC.DEFER_BLOCKING 0x0 ;  /* 0x0000000000007b1d */ /* 0x000fe20000010000 */
[----:B------:R-:W-:-:S07]  /*0390*/  LOP3.LUT P0, RZ, R4, UR4, RZ, 0xfc, !PT ;  /* 0x0000000404ff7c12 */ /* 0x000fce000f80fcff */
[----:B------:R-:W2:Y:S01]  /*03a0*/  LDC.64 R34, c[0x0][0x380] ;  /* 0x0000e000ff227b82 */ /* 0x000ea20000000a00 */
[----:B------:R-:W-:Y:S01]  /*03b0*/  ISETP.LE.U32.OR P0, PT, R10, UR4, !P0 ;  /* 0x000000040a007c0c */ /* 0x000fe2000c703470 */
[----:B------:R-:W-:Y:S01]  /*03c0*/  UMOV UR4, 0x400 ;  /* 0x0000040000047882 */ /* 0x000fe20000000000 */
[----:B------:R-:W-:Y:S02]  /*03d0*/  CS2R R10, SRZ ;  /* 0x00000000000a7805 */ /* 0x000fe4000001ff00 */
[----:B------:R-:W-:Y:S02]  /*03e0*/  MOV R13, RZ ;  /* 0x000000ff000d7202 */ /* 0x000fe40000000f00 */
[C---:B0-----:R-:W-:Y:S02]  /*03f0*/  ISETP.GE.U32.AND P1, PT, R8.reuse, 0x1c, PT ;  /* 0x0000001c0800780c */ /* 0x041fe40003f26070 */
[----:B------:R-:W-:-:S04]  /*0400*/  IADD3 R9, PT, PT, R8, -0x1c, RZ ;  /* 0xffffffe408097810 */ /* 0x000fc80007ffe0ff */
[----:B------:R-:W-:Y:S01]  /*0410*/  SEL R20, R8, R9, !P1 ;  /* 0x0000000908147207 */ /* 0x000fe20004800000 */
[----:B-1----:R-:W-:Y:S01]  /*0420*/  ULEA UR4, UR5, UR4, 0x18 ;  /* 0x0000000405047291 */ /* 0x002fe2000f8ec0ff */
[----:B------:R-:W-:Y:S02]  /*0430*/  IADD3 R9, PT, PT, R16, -0x1d, RZ ;  /* 0xffffffe310097810 */ /* 0x000fe40007ffe0ff */
[----:B------:R-:W-:Y:S02]  /*0440*/  ISETP.EQ.OR P2, PT, R20, RZ, P0 ;  /* 0x000000ff1400720c */ /* 0x000fe40000742670 */
[C---:B------:R-:W-:Y:S01]  /*0450*/  ISETP.GT.U32.AND P1, PT, R8.reuse, 0x7, PT ;  /* 0x000000070800780c */ /* 0x040fe20003f24070 */
[----:B--2---:R-:W-:Y:S01]  /*0460*/  IMAD.WIDE R34, R9, 0x4, R34 ;  /* 0x0000000409227825 */ /* 0x004fe200078e0222 */
[----:B------:R-:W-:Y:S02]  /*0470*/  LEA R17, R8, UR4, 0x2 ;  /* 0x0000000408117c11 */ /* 0x000fe4000f8e10ff */
[----:B------:R-:W-:Y:S01]  /*0480*/  MOV R8, RZ ;  /* 0x000000ff00087202 */ /* 0x000fe20000000f00 */
[----:B------:R-:W-:-:S06]  /*0490*/  IMAD.MOV.U32 R9, RZ, RZ, RZ ;  /* 0x000000ffff097224 */ /* 0x000fcc00078e00ff */
[----:B------:R-:W2:Y:S04]  /*04a0*/  @!P2 LDG.E.CONSTANT R10, desc[UR8][R34.64] ;  /* 0x00000008220aa981 */ /* 0x000ea8000c1e9900 */
[----:B------:R-:W3:Y:S04]  /*04b0*/  @!P2 LDG.E.CONSTANT R14, desc[UR8][R34.64+0x1880] ;  /* 0x00188008220ea981 */ /* 0x000ee8000c1e9900 */
[----:B------:R-:W4:Y:S04]  /*04c0*/  @!P2 LDG.E.CONSTANT R36, desc[UR8][R34.64+0x3100] ;  /* 0x003100082224a981 */ /* 0x000f28000c1e9900 */
[----:B------:R-:W5:Y:S04]  /*04d0*/  @!P2 LDG.E.CONSTANT R9, desc[UR8][R34.64+0x4980] ;  /* 0x004980082209a981 */ /* 0x000f68000c1e9900 */
[----:B------:R-:W5:Y:S04]  /*04e0*/  @!P2 LDG.E.CONSTANT R11, desc[UR8][R34.64+0x62000] ;  /* 0x06200008220ba981 */ /* 0x000f68000c1e9900 */
[----:B------:R-:W5:Y:S04]  /*04f0*/  @!P2 LDG.E.CONSTANT R8, desc[UR8][R34.64+0x63880] ;  /* 0x063880082208a981 */ /* 0x000f68000c1e9900 */
[----:B------:R-:W5:Y:S04]  /*0500*/  @!P2 LDG.E.CONSTANT R13, desc[UR8][R34.64+0x65100] ;  /* 0x06510008220da981 */ /* 0x000f68000c1e9900 */
[----:B------:R-:W5:Y:S04]  /*0510*/  @!P2 LDG.E.CONSTANT R15, desc[UR8][R34.64+0x66980] ;  /* 0x06698008220fa981 */ /* 0x000f68000c1e9900 */
[----:B------:R-:W5:Y:S04]  /*0520*/  @!P2 LDG.E.CONSTANT R37, desc[UR8][R34.64+0xc4000] ;  /* 0x0c4000082225a981 */ /* 0x000f68000c1e9900 */
[----:B--2---:R-:W-:Y:S04]  /*0530*/  STS [R17], R10 ;  /* 0x0000000a11007388 */ /* 0x004fe80000000800 */
[----:B---3--:R0:W-:Y:S04]  /*0540*/  STS [R17+0xe0], R14 ;  /* 0x0000e00e11007388 */ /* 0x0081e80000000800 */
[----:B----4-:R1:W-:Y:S04]  /*0550*/  STS [R17+0x1c0], R36 ;  /* 0x0001c02411007388 */ /* 0x0103e80000000800 */
[----:B-----5:R-:W-:Y:S01]  /*0560*/  STS [R17+0x2a0], R9 ;  /* 0x0002a00911007388 */ /* 0x020fe20000000800 */
[----:B0-----:R-:W-:-:S03]  /*0570*/  MOV R14, RZ ;  /* 0x000000ff000e7202 */ /* 0x001fc60000000f00 */
[----:B------:R0:W-:Y:S01]  /*0580*/  STS [R17+0x380], R11 ;  /* 0x0003800b11007388 */ /* 0x0001e20000000800 */
[----:B-1----:R-:W-:-:S03]  /*0590*/  IMAD.MOV.U32 R36, RZ, RZ, RZ ;  /* 0x000000ffff247224 */ /* 0x002fc600078e00ff */
[----:B------:R1:W-:Y:S04]  /*05a0*/  STS [R17+0x460], R8 ;  /* 0x0004600811007388 */ /* 0x0003e80000000800 */
[----:B------:R2:W-:Y:S01]  /*05b0*/  STS [R17+0x540], R13 ;  /* 0x0005400d11007388 */ /* 0x0005e20000000800 */
[----:B0-----:R-:W-:-:S03]  /*05c0*/  CS2R R10, SRZ ;  /* 0x00000000000a7805 */ /* 0x001fc6000001ff00 */
[----:B------:R-:W3:Y:S01]  /*05d0*/  @!P2 LDG.E.CONSTANT R14, desc[UR8][R34.64+0xc7100] ;  /* 0x0c710008220ea981 */ /* 0x000ee2000c1e9900 */
[----:B-1----:R-:W-:-:S03]  /*05e0*/  CS2R R8, SRZ ;  /* 0x0000000000087805 */ /* 0x002fc6000001ff00 */
[----:B------:R-:W4:Y:S01]  /*05f0*/  @!P2 LDG.E.CONSTANT R10, desc[UR8][R34.64+0xc5880] ;  /* 0x0c588008220aa981 */ /* 0x000f22000c1e9900 */
[----:B--2---:R-:W-:-:S03]  /*0600*/  MOV R13, RZ ;  /* 0x000000ff000d7202 */ /* 0x004fc60000000f00 */
[----:B------:R0:W-:Y:S04]  /*0610*/  STS [R17+0x620], R15 ;  /* 0x0006200f11007388 */ /* 0x0001e80000000800 */
[----:B------:R-:W2:Y:S04]  /*0620*/  @!P2 LDG.E.CONSTANT R36, desc[UR8][R34.64+0xc8980] ;  /* 0x0c8980082224a981 */ /* 0x000ea8000c1e9900 */
[----:B------:R-:W5:Y:S04]  /*0630*/  @!P2 LDG.E.CONSTANT R9, desc[UR8][R34.64+0x126000] ;  /* 0x126000082209a981 */ /* 0x000f68000c1e9900 */
[----:B------:R-:W5:Y:S04]  /*0640*/  @!P2 LDG.E.CONSTANT R11, desc[UR8][R34.64+0x127880] ;  /* 0x12788008220ba981 */ /* 0x000f68000c1e9900 */
[----:B------:R-:W5:Y:S04]  /*0650*/  @!P2 LDG.E.CONSTANT R8, desc[UR8][R34.64+0x129100] ;  /* 0x129100082208a981 */ /* 0x000f68000c1e9900 */
[----:B------:R-:W5:Y:S04]  /*0660*/  @!P2 LDG.E.CONSTANT R13, desc[UR8][R34.64+0x12a980] ;  /* 0x12a98008220da981 */ /* 0x000f68000c1e9900 */
[----:B0-----:R-:W5:Y:S04]  /*0670*/  @!P1 LDG.E.CONSTANT R15, desc[UR8][R6.64+-0x8] ;  /* 0xfffff808060f9981 */ /* 0x001f68000c1e9900 */
[----:B------:R-:W-:Y:S01]  /*0680*/  STS [R17+0x700], R37 ;  /* 0x0007002511007388 */ /* 0x000fe20000000800 */
[----:B------:R-:W-:-:S02]  /*0690*/  UMOV UR4, 0x400 ;  /* 0x0000040000047882 */ /* 0x000fc40000000000 */
[----:B------:R-:W-:Y:S01]  /*06a0*/  ULEA UR4, UR5, UR4, 0x18 ;  /* 0x0000000405047291 */ /* 0x000fe2000f8ec0ff */
[----:B---3--:R-:W-:Y:S04]  /*06b0*/  STS [R17+0x8c0], R14 ;  /* 0x0008c00e11007388 */ /* 0x008fe80000000800 */
[----:B----4-:R-:W-:Y:S04]  /*06c0*/  STS [R17+0x7e0], R10 ;  /* 0x0007e00a11007388 */ /* 0x010fe80000000800 */
[----:B--2---:R-:W-:Y:S04]  /*06d0*/  STS [R17+0x9a0], R36 ;  /* 0x0009a02411007388 */ /* 0x004fe80000000800 */
[----:B-----5:R-:W-:Y:S04]  /*06e0*/  STS [R17+0xa80], R9 ;  /* 0x000a800911007388 */ /* 0x020fe80000000800 */
[----:B------:R-:W-:Y:S04]  /*06f0*/  STS [R17+0xb60], R11 ;  /* 0x000b600b11007388 */ /* 0x000fe80000000800 */
[----:B------:R-:W-:Y:S04]  /*0700*/  STS [R17+0xc40], R8 ;  /* 0x000c400811007388 */ /* 0x000fe80000000800 */
[----:B------:R-:W-:Y:S04]  /*0710*/  STS [R17+0xd20], R13 ;  /* 0x000d200d11007388 */ /* 0x000fe80000000800 */
[----:B------:R-:W-:Y:S01]  /*0720*/  @!P1 STS [R5], R15 ;  /* 0x0000000f05009388 */ /* 0x000fe20000000800 */
[----:B------:R-:W-:Y:S06]  /*0730*/  BAR.SYNC.DEFER_BLOCKING 0x0 ;  /* 0x0000000000007b1d */ /* 0x000fec0000010000 */
[----:B------:R-:W-:Y:S04]  /*0740*/  LDS R14, [R3] ;  /* 0x00000000030e7984 */ /* 0x000fe80000000800 */
[----:B------:R-:W-:Y:S04]  /*0750*/  LDS R37, [R3+0x380] ;  /* 0x0003800003257984 */ /* 0x000fe80000000800 */
[----:B------:R-:W0:Y:S04]  /*0760*/  LDS.128 R8, [UR4+0xe00] ;  /* 0x000e0004ff087984 */ /* 0x000e280008000c00 */
[----:B------:R-:W-:Y:S01]  /*0770*/  LDS R36, [R3+0x1c0] ;  /* 0x0001c00003247984 */ /* 0x000fe20000000800 */
[----:B0-----:R-:W-:Y:S01]  /*0780*/  FFMA R23, R14, R8, R23 ;  /* 0x000000080e177223 */ /* 0x001fe20000000017 */
[----:B------:R-:W-:-:S02]  /*0790*/  FFMA R31, R8, R37, R31 ;  /* 0x00000025081f7223 */ /* 0x000fc4000000001f */
[----:B------:R-:W0:Y:S04]  /*07a0*/  LDS R14, [R3+0x3f0] ;  /* 0x0003f000030e7984 */ /* 0x000e280000000800 */
[----:B------:R-:W1:Y:S01]  /*07b0*/  LDS R37, [R3+0x70] ;  /* 0x0000700003257984 */ /* 0x000e620000000800 */
[-C--:B0-----:R-:W-:Y:S01]  /*07c0*/  FFMA R26, R14, R9.reuse, R26 ;  /* 0x000000090e1a7223 */ /* 0x081fe2000000001a */
[----:B-1----:R-:W-:Y:S02]  /*07d0*/  FFMA R8, R37, R9, R12 ;  /* 0x0000000925087223 */ /* 0x002fe4000000000c */
[----:B------:R-:W0:Y:S04]  /*07e0*/  LDS.128 R12, [UR4+0xe10] ;  /* 0x000e1004ff0c7984 */ /* 0x000e280008000c00 */
[----:B------:R-:W1:Y:S04]  /*07f0*/  LDS R9, [R3+0x540] ;  /* 0x0005400003097984 */ /* 0x000e680000000800 */
[----:B------:R-:W-:Y:S01]  /*0800*/  LDS R37, [R3+0x310] ;  /* 0x0003100003257984 */ /* 0x000fe20000000800 */
[----:B0-----:R-:W-:-:S03]  /*0810*/  FFMA R19, R36, R12, R19 ;  /* 0x0000000c24137223 */ /* 0x001fc60000000013 */
[----:B------:R-:W0:Y:S01]  /*0820*/  LDS R36, [R3+0x460] ;  /* 0x0004600003247984 */ /* 0x000e220000000800 */
[----:B-1----:R-:W-:-:S03]  /*0830*/  FFMA R21, R12, R9, R21 ;  /* 0x000000090c157223 */ /* 0x002fc60000000015 */
[----:B------:R-:W1:Y:S04]  /*0840*/  LDS R9, [R3+0x230] ;  /* 0x0002300003097984 */ /* 0x000e680000000800 */
[----:B------:R-:W2:Y:S01]  /*0850*/  LDS R12, [R3+0xe0] ;  /* 0x0000e000030c7984 */ /* 0x000ea20000000800 */
[-C--:B0-----:R-:W-:Y:S01]  /*0860*/  FFMA R29, R36, R10.reuse, R29 ;  /* 0x0000000a241d7223 */ /* 0x081fe2000000001d */
[----:B-1----:R-:W-:Y:S02]  /*0870*/  FFMA R18, R9, R13, R18 ;  /* 0x0000000d09127223 */ /* 0x002fe40000000012 */
[----:B------:R-:W0:Y:S01]  /*0880*/  LDS R9, [R3+0x5b0] ;  /* 0x0005b00003097984 */ /* 0x000e220000000800 */
[----:B--2---:R-:W-:-:S03]  /*0890*/  FFMA R25, R12, R10, R25 ;  /* 0x0000000a0c197223 */ /* 0x004fc60000000019 */
        /* <DEDUP_REMOVED lines=8> */
[----:B-1----:R-:W-:Y:S01]  /*0920*/  FFMA R28, R10, R11, R28 ;  /* 0x0000000b0a1c7223 */ /* 0x002fe2000000001c */
[----:B------:R-:W-:-:S06]  /*0930*/  CS2R R10, SRZ ;  /* 0x00000000000a7805 */ /* 0x000fcc000001ff00 */
[----:B------:R-:W3:Y:S01]  /*0940*/  @!P0 LDG.E.CONSTANT R10, desc[UR8][R34.64+0x4] ;  /* 0x00000408220a8981 */ /* 0x000ee2000c1e9900 */
[----:B------:R-:W-:Y:S01]  /*0950*/  BAR.SYNC.DEFER_BLOCKING 0x0 ;  /* 0x0000000000007b1d */ /* 0x000fe20000010000 */
[----:B------:R-:W-:Y:S01]  /*0960*/  FFMA R33, R12, R14, R33 ;  /* 0x0000000e0c217223 */ /* 0x000fe20000000021 */
[-C--:B------:R-:W-:Y:S01]  /*0970*/  FFMA R30, R37, R15.reuse, R30 ;  /* 0x0000000f251e7223 */ /* 0x080fe2000000001e */
[----:B--2---:R-:W-:Y:S01]  /*0980*/  FFMA R32, R9, R15, R32 ;  /* 0x0000000f09207223 */ /* 0x004fe20000000020 */
[----:B------:R-:W-:Y:S02]  /*0990*/  MOV R12, RZ ;  /* 0x000000ff000c7202 */ /* 0x000fe40000000f00 */
[----:B------:R-:W-:Y:S02]  /*09a0*/  CS2R R14, SRZ ;  /* 0x00000000000e7805 */ /* 0x000fe4000001ff00 */
[----:B------:R-:W-:Y:S02]  /*09b0*/  CS2R R36, SRZ ;  /* 0x0000000000247805 */ /* 0x000fe4000001ff00 */
[----:B------:R-:W-:Y:S01]  /*09c0*/  MOV R9, RZ ;  /* 0x000000ff00097202 */ /* 0x000fe20000000f00 */
[----:B------:R-:W2:Y:S04]  /*09d0*/  @!P0 LDG.E.CONSTANT R11, desc[UR8][R34.64+0x63884] ;  /* 0x06388408220b8981 */ /* 0x000ea8000c1e9900 */
[----:B------:R-:W4:Y:S04]  /*09e0*/  @!P0 LDG.E.CONSTANT R12, desc[UR8][R34.64+0x1884] ;  /* 0x00188408220c8981 */ /* 0x000f28000c1e9900 */
[----:B------:R-:W5:Y:S04]  /*09f0*/  @!P0 LDG.E.CONSTANT R14, desc[UR8][R34.64+0x3104] ;  /* 0x00310408220e8981 */ /* 0x000f68000c1e9900 */
[----:B------:R-:W2:Y:S04]  /*0a00*/  @!P0 LDG.E.CONSTANT R36, desc[UR8][R34.64+0x4984] ;  /* 0x0049840822248981 */ /* 0x000ea8000c1e9900 */
[----:B------:R-:W2:Y:S04]  /*0a10*/  @!P0 LDG.E.CONSTANT R9, desc[UR8][R34.64+0x62004] ;  /* 0x0620040822098981 */ /* 0x000ea8000c1e9900 */
[----:B------:R-:W2:Y:S04]  /*0a20*/  @!P0 LDG.E.CONSTANT R37, desc[UR8][R34.64+0xc4004] ;  /* 0x0c40040822258981 */ /* 0x000ea8000c1e9900 */
[----:B------:R-:W2:Y:S04]  /*0a30*/  @!P0 LDG.E.CONSTANT R15, desc[UR8][R34.64+0x66984] ;  /* 0x06698408220f8981 */ /* 0x000ea8000c1e9900 */
[----:B---3--:R0:W-:Y:S02]  /*0a40*/  STS [R17], R10 ;  /* 0x0000000a11007388 */ /* 0x0081e40000000800 */
[----:B0-----:R-:W-:-:S06]  /*0a50*/  IMAD.MOV.U32 R10, RZ, RZ, RZ ;  /* 0x000000ffff0a7224 */ /* 0x001fcc00078e00ff */
[----:B------:R-:W3:Y:S04]  /*0a60*/  @!P0 LDG.E.CONSTANT R10, desc[UR8][R34.64+0xc5884] ;  /* 0x0c588408220a8981 */ /* 0x000ee8000c1e9900 */
[----:B----4-:R0:W-:Y:S04]  /*0a70*/  STS [R17+0xe0], R12 ;  /* 0x0000e00c11007388 */ /* 0x0101e80000000800 */
[----:B-----5:R1:W-:Y:S04]  /*0a80*/  STS [R17+0x1c0], R14 ;  /* 0x0001c00e11007388 */ /* 0x0203e80000000800 */
[----:B--2---:R-:W-:Y:S01]  /*0a90*/  STS [R17+0x2a0], R36 ;  /* 0x0002a02411007388 */ /* 0x004fe20000000800 */
[----:B0-----:R-:W-:-:S03]  /*0aa0*/  CS2R R12, SRZ ;  /* 0x00000000000c7805 */ /* 0x001fc6000001ff00 */
[----:B------:R0:W-:Y:S01]  /*0ab0*/  STS [R17+0x380], R9 ;  /* 0x0003800911007388 */ /* 0x0001e20000000800 */
[----:B-1----:R-:W-:-:S03]  /*0ac0*/  MOV R14, RZ ;  /* 0x000000ff000e7202 */ /* 0x002fc60000000f00 */
[----:B------:R1:W-:Y:S04]  /*0ad0*/  STS [R17+0x460], R11 ;  /* 0x0004600b11007388 */ /* 0x0003e80000000800 */
[----:B------:R2:W-:Y:S01]  /*0ae0*/  STS [R17+0x700], R37 ;  /* 0x0007002511007388 */ /* 0x0005e20000000800 */
[----:B0-----:R-:W-:-:S03]  /*0af0*/  MOV R9, RZ ;  /* 0x000000ff00097202 */ /* 0x001fc60000000f00 */
[----:B------:R-:W4:Y:S01]  /*0b00*/  @!P0 LDG.E.CONSTANT R13, desc[UR8][R34.64+0x65104] ;  /* 0x06510408220d8981 */ /* 0x000f22000c1e9900 */
[----:B-1----:R-:W-:-:S03]  /*0b10*/  MOV R11, RZ ;  /* 0x000000ff000b7202 */ /* 0x002fc60000000f00 */
[----:B------:R-:W5:Y:S01]  /*0b20*/  @!P0 LDG.E.CONSTANT R12, desc[UR8][R34.64+0xc7104] ;  /* 0x0c710408220c8981 */ /* 0x000f62000c1e9900 */
[----:B--2---:R-:W-:-:S03]  /*0b30*/  CS2R R36, SRZ ;  /* 0x0000000000247805 */ /* 0x004fc6000001ff00 */
[----:B------:R-:W2:Y:S04]  /*0b40*/  @!P0 LDG.E.CONSTANT R9, desc[UR8][R34.64+0x126004] ;  /* 0x1260040822098981 */ /* 0x000ea8000c1e9900 */
[----:B------:R-:W2:Y:S04]  /*0b50*/  @!P0 LDG.E.CONSTANT R36, desc[UR8][R34.64+0xc8984] ;  /* 0x0c89840822248981 */ /* 0x000ea8000c1e9900 */
[----:B------:R-:W2:Y:S04]  /*0b60*/  @!P0 LDG.E.CONSTANT R14, desc[UR8][R34.64+0x127884] ;  /* 0x12788408220e8981 */ /* 0x000ea8000c1e9900 */
[----:B------:R-:W2:Y:S04]  /*0b70*/  @!P0 LDG.E.CONSTANT R11, desc[UR8][R34.64+0x129104] ;  /* 0x12910408220b8981 */ /* 0x000ea8000c1e9900 */
[----:B------:R-:W2:Y:S04]  /*0b80*/  @!P0 LDG.E.CONSTANT R37, desc[UR8][R34.64+0x12a984] ;  /* 0x12a9840822258981 */ /* 0x000ea8000c1e9900 */
[----:B---3--:R0:W-:Y:S04]  /*0b90*/  STS [R17+0x7e0], R10 ;  /* 0x0007e00a11007388 */ /* 0x0081e80000000800 */
[----:B0-----:R-:W3:Y:S04]  /*0ba0*/  @!P1 LDG.E.CONSTANT R10, desc[UR8][R6.64+-0x4] ;  /* 0xfffffc08060a9981 */ /* 0x001ee8000c1e9900 */
[----:B------:R-:W-:Y:S04]  /*0bb0*/  STS [R17+0x620], R15 ;  /* 0x0006200f11007388 */ /* 0x000fe80000000800 */
[----:B----4-:R-:W-:Y:S04]  /*0bc0*/  STS [R17+0x540], R13 ;  /* 0x0005400d11007388 */ /* 0x010fe80000000800 */
[----:B-----5:R-:W-:Y:S04]  /*0bd0*/  STS [R17+0x8c0], R12 ;  /* 0x0008c00c11007388 */ /* 0x020fe80000000800 */
[----:B--2---:R-:W-:Y:S04]  /*0be0*/  STS [R17+0xa80], R9 ;  /* 0x000a800911007388 */ /* 0x004fe80000000800 */
[----:B------:R-:W-:Y:S04]  /*0bf0*/  STS [R17+0x9a0], R36 ;  /* 0x0009a02411007388 */ /* 0x000fe80000000800 */
[----:B------:R-:W-:Y:S04]  /*0c00*/  STS [R17+0xb60], R14 ;  /* 0x000b600e11007388 */ /* 0x000fe80000000800 */
[----:B------:R-:W-:Y:S04]  /*0c10*/  STS [R17+0xc40], R11 ;  /* 0x000c400b11007388 */ /* 0x000fe80000000800 */
[----:B------:R-:W-:Y:S01]  /*0c20*/  STS [R17+0xd20], R37 ;  /* 0x000d202511007388 */ /* 0x000fe20000000800 */
[----:B------:R-:W-:-:S03]  /*0c30*/  ISETP.GT.U32.OR P0, PT, R20, 0x1a, P0 ;  /* 0x0000001a1400780c */ /* 0x000fc60000704470 */
[----:B---3--:R-:W-:Y:S01]  /*0c40*/  @!P1 STS [R5], R10 ;  /* 0x0000000a05009388 */ /* 0x008fe20000000800 */
[----:B------:R-:W-:Y:S06]  /*0c50*/  BAR.SYNC.DEFER_BLOCKING 0x0 ;  /* 0x0000000000007b1d */ /* 0x000fec0000010000 */
[----:B------:R-:W-:Y:S04]  /*0c60*/  LDS R10, [R3] ;  /* 0x00000000030a7984 */ /* 0x000fe80000000800 */
[----:B------:R-:W-:Y:S04]  /*0c70*/  LDS R9, [R3+0x380] ;  /* 0x0003800003097984 */ /* 0x000fe80000000800 */
[----:B------:R-:W0:Y:S04]  /*0c80*/  LDS.128 R12, [UR4+0xe00] ;  /* 0x000e0004ff0c7984 */ /* 0x000e280008000c00 */
[----:B------:R-:W-:Y:S04]  /*0c90*/  LDS R36, [R3+0x620] ;  /* 0x0006200003247984 */ /* 0x000fe80000000800 */
[----:B------:R-:W-:Y:S01]  /*0ca0*/  LDS R37, [R3+0x310] ;  /* 0x0003100003257984 */ /* 0x000fe20000000800 */
[----:B0-----:R-:W-:Y:S01]  /*0cb0*/  FFMA R23, R10, R12, R23 ;  /* 0x0000000c0a177223 */ /* 0x001fe20000000017 */
[----:B------:R-:W-:-:S02]  /*0cc0*/  FFMA R31, R12, R9, R31 ;  /* 0x000000090c1f7223 */ /* 0x000fc4000000001f */
[----:B------:R-:W0:Y:S04]  /*0cd0*/  LDS R9, [R3+0x70] ;  /* 0x0000700003097984 */ /* 0x000e280000000800 */
[----:B------:R-:W1:Y:S01]  /*0ce0*/  LDS R12, [R3+0x3f0] ;  /* 0x0003f000030c7984 */ /* 0x000e620000000800 */
[----:B0-----:R-:W-:-:S03]  /*0cf0*/  FFMA R20, R9, R13, R8 ;  /* 0x0000000d09147223 */ /* 0x001fc60000000008 */
[----:B------:R-:W-:Y:S01]  /*0d00*/  LDS.128 R8, [UR4+0xe10] ;  /* 0x000e1004ff087984 */ /* 0x000fe20008000c00 */
[----:B-1----:R-:W-:-:S03]  /*0d10*/  FFMA R26, R12, R13, R26 ;  /* 0x0000000d0c1a7223 */ /* 0x002fc6000000001a */
[----:B------:R-:W0:Y:S04]  /*0d20*/  LDS R12, [R3+0x1c0] ;  /* 0x0001c000030c7984 */ /* 0x000e280000000800 */
[----:B------:R-:W-:Y:S01]  /*0d30*/  LDS R13, [R3+0x230] ;  /* 0x00023000030d7984 */ /* 0x000fe20000000800 */
[----:B0-----:R-:W-:-:S03]  /*0d40*/  FFMA R19, R12, R8, R19 ;  /* 0x000000080c137223 */ /* 0x001fc60000000013 */
[----:B------:R-:W0:Y:S02]  /*0d50*/  LDS R12, [R3+0x540] ;  /* 0x00054000030c7984 */ /* 0x000e240000000800 */
[----:B0-----:R-:W-:Y:S02]  /*0d60*/  FFMA R21, R8, R12, R21 ;  /* 0x0000000c08157223 */ /* 0x001fe40000000015 */
[----:B------:R-:W0:Y:S01]  /*0d70*/  LDS R8, [R3+0xe0] ;  /* 0x0000e00003087984 */ /* 0x000e220000000800 */
[----:B------:R-:W-:-:S03]  /*0d80*/  FFMA R18, R13, R9, R18 ;  /* 0x000000090d127223 */ /* 0x000fc60000000012 */
[----:B------:R-:W1:Y:S04]  /*0d90*/  LDS R13, [R3+0x5b0] ;  /* 0x0005b000030d7984 */ /* 0x000e680000000800 */
[----:B------:R-:W2:Y:S01]  /*0da0*/  LDS R12, [R3+0x460] ;  /* 0x00046000030c7984 */ /* 0x000ea20000000800 */
[----:B0-----:R-:W-:-:S03]  /*0db0*/  FFMA R25, R8, R14, R25 ;  /* 0x0000000e08197223 */ /* 0x001fc60000000019 */
[----:B------:R-:W0:Y:S01]  /*0dc0*/  LDS R8, [R3+0x2a0] ;  /* 0x0002a00003087984 */ /* 0x000e220000000800 */
[----:B------:R-:W-:Y:S01]  /*0dd0*/  FFMA R33, R36, R10, R33 ;  /* 0x0000000a24217223 */ /* 0x000fe20000000021 */
[----:B-1----:R-:W-:Y:S02]  /*0de0*/  FFMA R22, R13, R9, R22 ;  /* 0x000000090d167223 */ /* 0x002fe40000000016 */
[----:B------:R-:W1:Y:S01]  /*0df0*/  LDS R9, [R3+0x150] ;  /* 0x0001500003097984 */ /* 0x000e620000000800 */
[----:B--2---:R-:W-:Y:S01]  /*0e00*/  FFMA R29, R12, R14, R29 ;  /* 0x0000000e0c1d7223 */ /* 0x004fe2000000001d */
[----:B------:R-:W-:-:S06]  /*0e10*/  CS2R R12, SRZ ;  /* 0x00000000000c7805 */ /* 0x000fcc000001ff00 */
[----:B------:R-:W2:Y:S04]  /*0e20*/  @!P0 LDG.E.CONSTANT R12, desc[UR8][R34.64+0x3108] ;  /* 0x00310808220c8981 */ /* 0x000ea8000c1e9900 */
[----:B------:R-:W3:Y:S01]  /*0e30*/  @!P0 LDG.E.CONSTANT R13, desc[UR8][R34.64+0x63888] ;  /* 0x06388808220d8981 */ /* 0x000ee2000c1e9900 */
[----:B0-----:R-:W-:Y:S01]  /*0e40*/  FFMA R27, R8, R10, R27 ;  /* 0x0000000a081b7223 */ /* 0x001fe2000000001b */
[----:B------:R-:W-:Y:S01]  /*0e50*/  IMAD.MOV.U32 R10, RZ, RZ, RZ ;  /* 0x000000ffff0a7224 */ /* 0x000fe200078e00ff */
[----:B------:R-:W-:-:S05]  /*0e60*/  MOV R8, RZ ;  /* 0x000000ff00087202 */ /* 0x000fca0000000f00 */
[----:B------:R-:W4:Y:S04]  /*0e70*/  @!P0 LDG.E.CONSTANT R10, desc[UR8][R34.64+0x8] ;  /* 0x00000808220a8981 */ /* 0x000f28000c1e9900 */
[----:B------:R-:W5:Y:S01]  /*0e80*/  @!P0 LDG.E.CONSTANT R8, desc[UR8][R34.64+0x1888] ;  /* 0x0018880822088981 */ /* 0x000f62000c1e9900 */
[----:B-1----:R-:W-:-:S03]  /*0e90*/  FFMA R24, R9, R15, R24 ;  /* 0x0000000f09187223 */ /* 0x002fc60000000018 */
[----:B------:R-:W0:Y:S01]  /*0ea0*/  LDS R9, [R3+0x4d0] ;  /* 0x0004d00003097984 */ /* 0x000e220000000800 */
[----:B------:R-:W-:Y:S02]  /*0eb0*/  MOV R14, RZ ;  /* 0x000000ff000e7202 */ /* 0x000fe40000000f00 */
[----:B------:R-:W-:-:S04]  /*0ec0*/  MOV R36, RZ ;  /* 0x000000ff00247202 */ /* 0x000fc80000000f00 */
[----:B------:R-:W5:Y:S04]  /*0ed0*/  @!P0 LDG.E.CONSTANT R14, desc[UR8][R34.64+0x4988] ;  /* 0x00498808220e8981 */ /* 0x000f68000c1e9900 */
[----:B------:R-:W5:Y:S01]  /*0ee0*/  @!P0 LDG.E.CONSTANT R36, desc[UR8][R34.64+0x62008] ;  /* 0x0620080822248981 */ /* 0x000f62000c1e9900 */
[----:B0-----:R-:W-:-:S03]  /*0ef0*/  FFMA R28, R9, R15, R28 ;  /* 0x0000000f091c7223 */ /* 0x001fc6000000001c */
[----:B------:R-:W0:Y:S01]  /*0f00*/  LDS R9, [R3+0x690] ;  /* 0x0006900003097984 */ /* 0x000e220000000800 */
[----:B------:R-:W-:Y:S01]  /*0f10*/  BAR.SYNC.DEFER_BLOCKING 0x0 ;  /* 0x0000000000007b1d */ /* 0x000fe20000010000 */
[----:B------:R-:W-:-:S06]  /*0f20*/  IMAD.MOV.U32 R15, RZ, RZ, RZ ;  /* 0x000000ffff0f7224 */ /* 0x000fcc00078e00ff */
[----:B------:R-:W5:Y:S04]  /*0f30*/  @!P0 LDG.E.CONSTANT R15, desc[UR8][R34.64+0x65108] ;  /* 0x06510808220f8981 */ /* 0x000f68000c1e9900 */
[----:B--2---:R-:W-:Y:S04]  /*0f40*/  STS [R17+0x1c0], R12 ;  /* 0x0001c00c11007388 */ /* 0x004fe80000000800 */
[----:B---3--:R1:W-:Y:S02]  /*0f50*/  STS [R17+0x460], R13 ;  /* 0x0004600d11007388 */ /* 0x0083e40000000800 */
[----:B-1----:R-:W-:-:S06]  /*0f60*/  CS2R R12, SRZ ;  /* 0x00000000000c7805 */ /* 0x002fcc000001ff00 */
[----:B------:R-:W2:Y:S04]  /*0f70*/  @!P0 LDG.E.CONSTANT R12, desc[UR8][R34.64+0xc5888] ;  /* 0x0c588808220c8981 */ /* 0x000ea8000c1e9900 */
[----:B------:R-:W3:Y:S04]  /*0f80*/  @!P0 LDG.E.CONSTANT R13, desc[UR8][R34.64+0x127888] ;  /* 0x12788808220d8981 */ /* 0x000ee8000c1e9900 */
[----:B----4-:R1:W-:Y:S04]  /*0f90*/  STS [R17], R10 ;  /* 0x0000000a11007388 */ /* 0x0103e80000000800 */
[----:B-----5:R4:W-:Y:S01]  /*0fa0*/  STS [R17+0xe0], R8 ;  /* 0x0000e00811007388 */ /* 0x0209e20000000800 */
[----:B-1----:R-:W-:-:S02]  /*0fb0*/  MOV R10, RZ ;  /* 0x000000ff000a7202 */ /* 0x002fc40000000f00 */
[----:B----4-:R-:W-:-:S04]  /*0fc0*/  MOV R8, RZ ;  /* 0x000000ff00087202 */ /* 0x010fc80000000f00 */
[----:B------:R-:W4:Y:S04]  /*0fd0*/  @!P0 LDG.E.CONSTANT R10, desc[UR8][R34.64+0x66988] ;  /* 0x06698808220a8981 */ /* 0x000f28000c1e9900 */
[----:B------:R-:W5:Y:S04]  /*0fe0*/  @!P0 LDG.E.CONSTANT R8, desc[UR8][R34.64+0xc4008] ;  /* 0x0c40080822088981 */ /* 0x000f68000c1e9900 */
[----:B------:R-:W-:Y:S04]  /*0ff0*/  STS [R17+0x2a0], R14 ;  /* 0x0002a00e11007388 */ /* 0x000fe80000000800 */
[----:B------:R1:W-:Y:S02]  /*1000*/  STS [R17+0x380], R36 ;  /* 0x0003802411007388 */ /* 0x0003e40000000800 */
[----:B-1----:R-:W-:-:S06]  /*1010*/  MOV R36, RZ ;  /* 0x000000ff00247202 */ /* 0x002fcc0000000f00 */
[----:B------:R-:W3:Y:S04]  /*1020*/  @!P0 LDG.E.CONSTANT R36, desc[UR8][R34.64+0xc8988] ;  /* 0x0c89880822248981 */ /* 0x000ee8000c1e9900 */
[----:B------:R1:W-:Y:S02]  /*1030*/  STS [R17+0x540], R15 ;  /* 0x0005400f11007388 */ /* 0x0003e40000000800 */
[----:B-1----:R-:W-:-:S06]  /*1040*/  CS2R R14, SRZ ;  /* 0x00000000000e7805 */ /* 0x002fcc000001ff00 */
[----:B------:R-:W3:Y:S04]  /*1050*/  @!P0 LDG.E.CONSTANT R14, desc[UR8][R34.64+0xc7108] ;  /* 0x0c710808220e8981 */ /* 0x000ee8000c1e9900 */
[----:B------:R-:W3:Y:S04]  /*1060*/  @!P0 LDG.E.CONSTANT R15, desc[UR8][R34.64+0x129108] ;  /* 0x12910808220f8981 */ /* 0x000ee8000c1e9900 */
[----:B--2---:R1:W-:Y:S04]  /*1070*/  STS [R17+0x7e0], R12 ;  /* 0x0007e00c11007388 */ /* 0x0043e80000000800 */
[----:B-1----:R1:W2:Y:S04]  /*1080*/  @!P1 LDG.E.CONSTANT R12, desc[UR8][R6.64] ;  /* 0x00000008060c9981 */ /* 0x0022a8000c1e9900 */
[----:B----4-:R4:W-:Y:S04]  /*1090*/  STS [R17+0x620], R10 ;  /* 0x0006200a11007388 */ /* 0x0109e80000000800 */
[----:B-----5:R5:W-:Y:S01]  /*10a0*/  STS [R17+0x700], R8 ;  /* 0x0007000811007388 */ /* 0x020be20000000800 */
[----:B----4-:R-:W-:Y:S01]  /*10b0*/  IMAD.MOV.U32 R10, RZ, RZ, RZ ;  /* 0x000000ffff0a7224 */ /* 0x010fe200078e00ff */
[----:B-----5:R-:W-:-:S05]  /*10c0*/  MOV R8, RZ ;  /* 0x000000ff00087202 */ /* 0x020fca0000000f00 */
[----:B------:R-:W4:Y:S04]  /*10d0*/  @!P0 LDG.E.CONSTANT R10, desc[UR8][R34.64+0x126008] ;  /* 0x12600808220a8981 */ /* 0x000f28000c1e9900 */
[----:B------:R-:W5:Y:S04]  /*10e0*/  @!P0 LDG.E.CONSTANT R8, desc[UR8][R34.64+0x12a988] ;  /* 0x12a9880822088981 */ /* 0x000f68000c1e9900 */
[----:B---3--:R-:W-:Y:S04]  /*10f0*/  STS [R17+0xb60], R13 ;  /* 0x000b600d11007388 */ /* 0x008fe80000000800 */
[----:B------:R-:W-:Y:S04]  /*1100*/  STS [R17+0x9a0], R36 ;  /* 0x0009a02411007388 */ /* 0x000fe80000000800 */
[----:B------:R-:W-:Y:S04]  /*1110*/  STS [R17+0x8c0], R14 ;  /* 0x0008c00e11007388 */ /* 0x000fe80000000800 */
[----:B------:R-:W-:Y:S01]  /*1120*/  STS [R17+0xc40], R15 ;  /* 0x000c400f11007388 */ /* 0x000fe20000000800 */
[-C--:B------:R-:W-:Y:S01]  /*1130*/  FFMA R30, R37, R11.reuse, R30 ;  /* 0x0000000b251e7223 */ /* 0x080fe2000000001e */
[----:B0-----:R-:W-:Y:S01]  /*1140*/  FFMA R32, R9, R11, R32 ;  /* 0x0000000b09207223 */ /* 0x001fe20000000020 */
[----:B------:R-:W-:-:S04]  /*1150*/  UIADD3 UR6, UPT, UPT, UR6, 0x1, URZ ;  /* 0x0000000106067890 */ /* 0x000fc8000fffe0ff */
[----:B------:R-:W-:Y:S01]  /*1160*/  UISETP.NE.AND UP0, UPT, UR6, URZ, UPT ;  /* 0x000000ff0600728c */ /* 0x000fe2000bf05270 */
[----:B-1----:R-:W-:Y:S02]  /*1170*/  IADD3 R6, P0, PT, R6, 0xc, RZ ;  /* 0x0000000c06067810 */ /* 0x002fe40007f1e0ff */
[----:B------:R-:W-:Y:S02]  /*1180*/  IADD3 R16, PT, PT, R16, 0x1c, RZ ;  /* 0x0000001c10107810 */ /* 0x000fe40007ffe0ff */
[----:B------:R-:W-:Y:S01]  /*1190*/  IADD3.X R7, PT, PT, RZ, R7, RZ, P0, !PT ;  /* 0x00000007ff077210 */ /* 0x000fe200007fe4ff */
[----:B----4-:R-:W-:Y:S04]  /*11a0*/  STS [R17+0xa80], R10 ;  /* 0x000a800a11007388 */ /* 0x010fe80000000800 */
[----:B-----5:R-:W-:Y:S04]  /*11b0*/  STS [R17+0xd20], R8 ;  /* 0x000d200811007388 */ /* 0x020fe80000000800 */
[----:B--2---:R-:W-:Y:S01]  /*11c0*/  @!P1 STS [R5], R12 ;  /* 0x0000000c05009388 */ /* 0x004fe20000000800 */
[----:B------:R-:W-:Y:S06]  /*11d0*/  BAR.SYNC.DEFER_BLOCKING 0x0 ;  /* 0x0000000000007b1d */ /* 0x000fec0000010000 */
[----:B------:R-:W-:Y:S04]  /*11e0*/  LDS R36, [R3] ;  /* 0x0000000003247984 */ /* 0x000fe80000000800 */
[----:B------:R-:W-:Y:S04]  /*11f0*/  LDS R10, [R3+0x380] ;  /* 0x00038000030a7984 */ /* 0x000fe80000000800 */
[----:B------:R-:W0:Y:S04]  /*1200*/  LDS.128 R12, [UR4+0xe00] ;  /* 0x000e0004ff0c7984 */ /* 0x000e280008000c00 */
[----:B------:R-:W1:Y:S04]  /*1210*/  LDS R8, [R3+0x70] ;  /* 0x0000700003087984 */ /* 0x000e680000000800 */
[----:B------:R-:W2:Y:S04]  /*1220*/  LDS R35, [R3+0x3f0] ;  /* 0x0003f00003237984 */ /* 0x000ea80000000800 */
[----:B------:R-:W-:Y:S04]  /*1230*/  LDS R17, [R3+0x540] ;  /* 0x0005400003117984 */ /* 0x000fe80000000800 */
[----:B------:R-:W-:Y:S01]  /*1240*/  LDS R34, [R3+0x2a0] ;  /* 0x0002a00003227984 */ /* 0x000fe20000000800 */
[----:B0-----:R-:W-:Y:S01]  /*1250*/  FFMA R23, R36, R12, R23 ;  /* 0x0000000c24177223 */ /* 0x001fe20000000017 */
[----:B------:R-:W-:-:S02]  /*1260*/  FFMA R31, R12, R10, R31 ;  /* 0x0000000a0c1f7223 */ /* 0x000fc4000000001f */
[----:B------:R-:W-:Y:S01]  /*1270*/  LDS R36, [R3+0xe0] ;  /* 0x0000e00003247984 */ /* 0x000fe20000000800 */
[----:B-1----:R-:W-:-:S03]  /*1280*/  FFMA R12, R8, R13, R20 ;  /* 0x0000000d080c7223 */ /* 0x002fc60000000014 */
[----:B------:R-:W-:Y:S01]  /*1290*/  LDS R20, [R3+0x1c0] ;  /* 0x0001c00003147984 */ /* 0x000fe20000000800 */
[----:B--2---:R-:W-:-:S03]  /*12a0*/  FFMA R26, R35, R13, R26 ;  /* 0x0000000d231a7223 */ /* 0x004fc6000000001a */
[----:B------:R-:W0:Y:S04]  /*12b0*/  LDS.128 R8, [UR4+0xe10] ;  /* 0x000e1004ff087984 */ /* 0x000e280008000c00 */
[----:B------:R-:W1:Y:S04]  /*12c0*/  LDS R35, [R3+0x230] ;  /* 0x0002300003237984 */ /* 0x000e680000000800 */
[----:B------:R-:W2:Y:S01]  /*12d0*/  LDS R13, [R3+0x5b0] ;  /* 0x0005b000030d7984 */ /* 0x000ea20000000800 */
[----:B0-----:R-:W-:Y:S01]  /*12e0*/  FFMA R19, R20, R8, R19 ;  /* 0x0000000814137223 */ /* 0x001fe20000000013 */
[----:B------:R-:W-:-:S02]  /*12f0*/  FFMA R21, R8, R17, R21 ;  /* 0x0000001108157223 */ /* 0x000fc40000000015 */
[----:B------:R-:W0:Y:S01]  /*1300*/  LDS R20, [R3+0x620] ;  /* 0x0006200003147984 */ /* 0x000e220000000800 */
[----:B-1----:R-:W-:-:S03]  /*1310*/  FFMA R18, R35, R9, R18 ;  /* 0x0000000923127223 */ /* 0x002fc60000000012 */
[----:B------:R-:W1:Y:S01]  /*1320*/  LDS R8, [R3+0x460] ;  /* 0x0004600003087984 */ /* 0x000e620000000800 */
[----:B--2---:R-:W-:-:S03]  /*1330*/  FFMA R22, R13, R9, R22 ;  /* 0x000000090d167223 */ /* 0x004fc60000000016 */
[----:B------:R-:W2:Y:S04]  /*1340*/  LDS R35, [R3+0x150] ;  /* 0x0001500003237984 */ /* 0x000ea80000000800 */
[----:B------:R-:W3:Y:S04]  /*1350*/  LDS R17, [R3+0x4d0] ;  /* 0x0004d00003117984 */ /* 0x000ee80000000800 */
[----:B------:R-:W4:Y:S04]  /*1360*/  LDS R13, [R3+0x310] ;  /* 0x00031000030d7984 */ /* 0x000f280000000800 */
[----:B------:R-:W5:Y:S01]  /*1370*/  LDS R9, [R3+0x690] ;  /* 0x0006900003097984 */ /* 0x000f620000000800 */
[----:B------:R-:W-:Y:S01]  /*1380*/  FFMA R25, R36, R14, R25 ;  /* 0x0000000e24197223 */ /* 0x000fe20000000019 */
[-C--:B------:R-:W-:Y:S01]  /*1390*/  FFMA R27, R34, R10.reuse, R27 ;  /* 0x0000000a221b7223 */ /* 0x080fe2000000001b */
[----:B0-----:R-:W-:Y:S01]  /*13a0*/  FFMA R33, R20, R10, R33 ;  /* 0x0000000a14217223 */ /* 0x001fe20000000021 */
[----:B-1----:R-:W-:Y:S01]  /*13b0*/  FFMA R29, R8, R14, R29 ;  /* 0x0000000e081d7223 */ /* 0x002fe2000000001d */
[-C--:B--2---:R-:W-:Y:S01]  /*13c0*/  FFMA R24, R35, R15.reuse, R24 ;  /* 0x0000000f23187223 */ /* 0x084fe20000000018 */
[----:B---3--:R-:W-:Y:S01]  /*13d0*/  FFMA R28, R17, R15, R28 ;  /* 0x0000000f111c7223 */ /* 0x008fe2000000001c */
[-C--:B----4-:R-:W-:Y:S01]  /*13e0*/  FFMA R30, R13, R11.reuse, R30 ;  /* 0x0000000b0d1e7223 */ /* 0x090fe2000000001e */
[----:B-----5:R-:W-:Y:S01]  /*13f0*/  FFMA R32, R9, R11, R32 ;  /* 0x0000000b09207223 */ /* 0x020fe20000000020 */
[----:B------:R-:W-:Y:S06]  /*1400*/  BRA.U UP0, `(.L_x_0) ;  /* 0xffffffed00c47547 */ /* 0x000fec000b83ffff */
[----:B------:R-:W0:Y:S01]  /*1410*/  S2R R5, SR_TID.X ;  /* 0x0000000000057919 */ /* 0x000e220000002100 */
[----:B------:R-:W1:Y:S01]  /*1420*/  LDC.64 R6, c[0x0][0x390] ;  /* 0x0000e400ff067b82 */ /* 0x000e620000000a00 */
[----:B------:R-:W-:Y:S01]  /*1430*/  VIADD R3, R2, 0x31000 ;  /* 0x0003100002037836 */ /* 0x000fe20000000000 */
[----:B0-----:R-:W-:-:S13]  /*1440*/  ISETP.GT.U32.AND P0, PT, R5, 0x1b, PT ;  /* 0x0000001b0500780c */ /* 0x001fda0003f04070 */
[----:B------:R-:W-:Y:S02]  /*1450*/  @!P0 IADD3 R3, PT, PT, R2, RZ, RZ ;  /* 0x000000ff02038210 */ /* 0x000fe40007ffe0ff */
[C---:B------:R-:W-:Y:S02]  /*1460*/  ISETP.GE.U32.AND P0, PT, R5.reuse, 0x1c, PT ;  /* 0x0000001c0500780c */ /* 0x040fe40003f06070 */
[----:B------:R-:W-:Y:S01]  /*1470*/  IADD3 R2, PT, PT, R5, -0x1c, RZ ;  /* 0xffffffe405027810 */ /* 0x000fe20007ffe0ff */
[----:B------:R-:W-:-:S03]  /*1480*/  IMAD R3, R4, 0x1c, R3 ;  /* 0x0000001c04037824 */ /* 0x000fc600078e0203 */
[----:B------:R-:W-:-:S04]  /*1490*/  SEL R2, R5, R2, !P0 ;  /* 0x0000000205027207 */ /* 0x000fc80004000000 */
[----:B------:R-:W-:-:S05]  /*14a0*/  IADD3 R3, PT, PT, R2, R3, RZ ;  /* 0x0000000302037210 */ /* 0x000fca0007ffe0ff */
[----:B------:R-:W-:-:S04]  /*14b0*/  IMAD R3, R0, 0x1880, R3 ;  /* 0x0000188000037824 */ /* 0x000fc800078e0203 */
[----:B-1----:R-:W-:-:S05]  /*14c0*/  IMAD.WIDE.U32 R6, R3, 0x4, R6 ;  /* 0x0000000403067825 */ /* 0x002fca00078e0006 */
[----:B------:R-:W-:Y:S04]  /*14d0*/  STG.E desc[UR8][R6.64], R23 ;  /* 0x0000001706007986 */ /* 0x000fe8000c101908 */
        /* <DEDUP_REMOVED lines=14> */
[----:B------:R-:W-:Y:S01]  /*15c0*/  STG.E desc[UR8][R6.64+0x675c0], R32 ;  /* 0x0675c02006007986 */ /* 0x000fe2000c101908 */
[----:B------:R-:W-:Y:S05]  /*15d0*/  EXIT ;  /* 0x000000000000794d */ /* 0x000fea0003800000 */
.L_x_1:
[----:B------:R-:W-:-:S00]  /*15e0*/  BRA `(.L_x_1) ;  /* 0xfffffffc00fc7947 */ /* 0x000fc0000383ffff */
[----:B------:R-:W-:-:S00]  /*15f0*/  NOP ;  /* 0x0000000000007918 */ /* 0x000fc00000000000 */
        /* <DEDUP_REMOVED lines=8> */
.L_x_2:


//--------------------- .nv.shared.mydwconv_kernel0 --------------------------
	.section	.nv.shared.mydwconv_kernel0,"aw",@nobits
	.sectionflags	@""
	.align	4
.nv.shared.mydwconv_kernel0:
	.zero		4640


//--------------------- .nv.shared.reserved.0     --------------------------
	.section	.nv.shared.reserved.0,"aw",@nobits
	.weak		__nv_reservedSMEM_offset_0_alias
	.size		__nv_reservedSMEM_offset_0_alias, 0, 64
	.other		__nv_reservedSMEM_offset_0_alias,@"STO_CUDA_RESERVED_SHARED STV_DEFAULT"
__nv_reservedSMEM_offset_0_alias:
	.zero		0
	.zero		64


//--------------------- .nv.constant0.mydwconv_kernel0 --------------------------
	.section	.nv.constant0.mydwconv_kernel0,"a",@progbits
	.sectionflags	@""
	.align	4
.nv.constant0.mydwconv_kernel0:
	.zero		920


//--------------------- SYMBOLS --------------------------

	.type		.nv.reservedSmem.offset0,@object
	.size		.nv.reservedSmem.offset0,0x4
	.type		.nv.reservedSmem.cap,@object
	.size		.nv.reservedSmem.cap,0x4
